	.headerflags	@"EF_CUDA_TEXMODE_UNIFIED EF_CUDA_64BIT_ADDRESS EF_CUDA_SM86 EF_CUDA_VIRTUAL_SM(EF_CUDA_SM86)"
	.elftype	@"ET_EXEC"


//--------------------- .nv.info                  --------------------------
	.section	.nv.info,"",@"SHT_CUDA_INFO"
	.align	4


	//----- nvinfo : EIATTR_REGCOUNT
	.align		4
        /*0000*/ 	.byte	0x04, 0x2f
        /*0002*/ 	.short	(.L_2 - .L_1)
	.align		4
.L_1:
        /*0004*/ 	.word	index@(triton_per_fused_add_native_layer_norm_7)
        /*0008*/ 	.word	0x00000019


	//----- nvinfo : EIATTR_MIN_STACK_SIZE
	.align		4
.L_2:
        /*000c*/ 	.byte	0x04, 0x12
        /*000e*/ 	.short	(.L_4 - .L_3)
	.align		4
.L_3:
        /*0010*/ 	.word	index@(triton_per_fused_add_native_layer_norm_7)
        /*0014*/ 	.word	0x00000000


	//----- nvinfo : EIATTR_FRAME_SIZE
	.align		4
.L_4:
        /*0018*/ 	.byte	0x04, 0x11
        /*001a*/ 	.short	(.L_6 - .L_5)
	.align		4
.L_5:
        /*001c*/ 	.word	index@(triton_per_fused_add_native_layer_norm_7)
        /*0020*/ 	.word	0x00000000


	//----- nvinfo : EIATTR_MIN_STACK_SIZE
	.align		4
.L_6:
        /*0024*/ 	.byte	0x04, 0x12
        /*0026*/ 	.short	(.L_8 - .L_7)
	.align		4
.L_7:
        /*0028*/ 	.word	index@(triton_per_fused_add_native_layer_norm_7)
        /*002c*/ 	.word	0x00000000
.L_8:


//--------------------- .nv.info.triton_per_fused_add_native_layer_norm_7 --------------------------
	.section	.nv.info.triton_per_fused_add_native_layer_norm_7,"",@"SHT_CUDA_INFO"
	.sectionflags	@""
	.align	4


	//----- nvinfo : EIATTR_CUDA_API_VERSION
	.align		4
        /*0000*/ 	.byte	0x04, 0x37
        /*0002*/ 	.short	(.L_10 - .L_9)
.L_9:
        /*0004*/ 	.word	0x0000007c


	//----- nvinfo : EIATTR_SW2861232_WAR
	.align		4
.L_10:
        /*0008*/ 	.byte	0x01, 0x35
	.zero		2


	//----- nvinfo : EIATTR_PARAM_CBANK
	.align		4
        /*000c*/ 	.byte	0x04, 0x0a
        /*000e*/ 	.short	(.L_12 - .L_11)
	.align		4
.L_11:
        /*0010*/ 	.word	index@(.nv.constant0.triton_per_fused_add_native_layer_norm_7)
        /*0014*/ 	.short	0x0160
        /*0016*/ 	.short	0x0038


	//----- nvinfo : EIATTR_CBANK_PARAM_SIZE
	.align		4
.L_12:
        /*0018*/ 	.byte	0x03, 0x19
        /*001a*/ 	.short	0x0038


	//----- nvinfo : EIATTR_KPARAM_INFO
	.align		4
        /*001c*/ 	.byte	0x04, 0x17
        /*001e*/ 	.short	(.L_14 - .L_13)
.L_13:
        /*0020*/ 	.word	0x00000000
        /*0024*/ 	.short	0x0007
        /*0026*/ 	.short	0x0030
        /*0028*/ 	.byte	0x00, 0xf4, 0x21, 0x00


	//----- nvinfo : EIATTR_KPARAM_INFO
	.align		4
.L_14:
        /*002c*/ 	.byte	0x04, 0x17
        /*002e*/ 	.short	(.L_16 - .L_15)
.L_15:
        /*0030*/ 	.word	0x00000000
        /*0034*/ 	.short	0x0006
        /*0036*/ 	.short	0x002c
        /*0038*/ 	.byte	0x00, 0xf0, 0x11, 0x00


	//----- nvinfo : EIATTR_KPARAM_INFO
	.align		4
.L_16:
        /*003c*/ 	.byte	0x04, 0x17
        /*003e*/ 	.short	(.L_18 - .L_17)
.L_17:
        /*0040*/ 	.word	0x00000000
        /*0044*/ 	.short	0x0005
        /*0046*/ 	.short	0x0028
        /*0048*/ 	.byte	0x00, 0xf0, 0x11, 0x00


	//----- nvinfo : EIATTR_KPARAM_INFO
	.align		4
.L_18:
        /*004c*/ 	.byte	0x04, 0x17
        /*004e*/ 	.short	(.L_20 - .L_19)
.L_19:
        /*0050*/ 	.word	0x00000000
        /*0054*/ 	.short	0x0004
        /*0056*/ 	.short	0x0020
        /*0058*/ 	.byte	0x00, 0xf4, 0x21, 0x00


	//----- nvinfo : EIATTR_KPARAM_INFO
	.align		4
.L_20:
        /*005c*/ 	.byte	0x04, 0x17
        /*005e*/ 	.short	(.L_22 - .L_21)
.L_21:
        /*0060*/ 	.word	0x00000000
        /*0064*/ 	.short	0x0003
        /*0066*/ 	.short	0x0018
        /*0068*/ 	.byte	0x00, 0xf4, 0x21, 0x00


	//----- nvinfo : EIATTR_KPARAM_INFO
	.align		4
.L_22:
        /*006c*/ 	.byte	0x04, 0x17
        /*006e*/ 	.short	(.L_24 - .L_23)
.L_23:
        /*0070*/ 	.word	0x00000000
        /*0074*/ 	.short	0x0002
        /*0076*/ 	.short	0x0010
        /*0078*/ 	.byte	0x00, 0xf4, 0x21, 0x00


	//----- nvinfo : EIATTR_KPARAM_INFO
	.align		4
.L_24:
        /*007c*/ 	.byte	0x04, 0x17
        /*007e*/ 	.short	(.L_26 - .L_25)
.L_25:
        /*0080*/ 	.word	0x00000000
        /*0084*/ 	.short	0x0001
        /*0086*/ 	.short	0x0008
        /*0088*/ 	.byte	0x00, 0xf4, 0x21, 0x00


	//----- nvinfo : EIATTR_KPARAM_INFO
	.align		4
.L_26:
        /*008c*/ 	.byte	0x04, 0x17
        /*008e*/ 	.short	(.L_28 - .L_27)
.L_27:
        /*0090*/ 	.word	0x00000000
        /*0094*/ 	.short	0x0000
        /*0096*/ 	.short	0x0000
        /*0098*/ 	.byte	0x00, 0xf4, 0x21, 0x00


	//----- nvinfo : EIATTR_MAXREG_COUNT
	.align		4
.L_28:
        /*009c*/ 	.byte	0x03, 0x1b
        /*009e*/ 	.short	0x00ff


	//----- nvinfo : EIATTR_COOP_GROUP_MASK_REGIDS
	.align		4
        /*00a0*/ 	.byte	0x04, 0x29
        /*00a2*/ 	.short	(.L_30 - .L_29)


	//   ....[0]....
.L_29:
        /*00a4*/ 	.word	0xffffffff


	//   ....[1]....
        /*00a8*/ 	.word	0xffffffff


	//   ....[2]....
        /*00ac*/ 	.word	0xffffffff


	//   ....[3]....
        /*00b0*/ 	.word	0xffffffff


	//   ....[4]....
        /*00b4*/ 	.word	0xffffffff


	//   ....[5]....
        /*00b8*/ 	.word	0xffffffff


	//   ....[6]....
        /*00bc*/ 	.word	0xffffffff


	//   ....[7]....
        /*00c0*/ 	.word	0xffffffff


	//   ....[8]....
        /*00c4*/ 	.word	0xffffffff


	//   ....[9]....
        /*00c8*/ 	.word	0xffffffff


	//   ....[10]....
        /*00cc*/ 	.word	0xffffffff


	//   ....[11]....
        /*00d0*/ 	.word	0xffffffff


	//   ....[12]....
        /*00d4*/ 	.word	0xffffffff


	//   ....[13]....
        /*00d8*/ 	.word	0xffffffff


	//   ....[14]....
        /*00dc*/ 	.word	0xffffffff


	//   ....[15]....
        /*00e0*/ 	.word	0xffffffff


	//----- nvinfo : EIATTR_COOP_GROUP_INSTR_OFFSETS
	.align		4
.L_30:
        /*00e4*/ 	.byte	0x04, 0x28
        /*00e6*/ 	.short	(.L_32 - .L_31)


	//   ....[0]....
.L_31:
        /*00e8*/ 	.word	0x00000340


	//   ....[1]....
        /*00ec*/ 	.word	0x00000360


	//   ....[2]....
        /*00f0*/ 	.word	0x00000380


	//   ....[3]....
        /*00f4*/ 	.word	0x000003b0


	//   ....[4]....
        /*00f8*/ 	.word	0x000003e0


	//   ....[5]....
        /*00fc*/ 	.word	0x00000490


	//   ....[6]....
        /*0100*/ 	.word	0x000004b0


	//   ....[7]....
        /*0104*/ 	.word	0x000004d0


	//   ....[8]....
        /*0108*/ 	.word	0x000005c0


	//   ....[9]....
        /*010c*/ 	.word	0x000005e0


	//   ....[10]....
        /*0110*/ 	.word	0x00000600


	//   ....[11]....
        /*0114*/ 	.word	0x00000620


	//   ....[12]....
        /*0118*/ 	.word	0x00000640


	//   ....[13]....
        /*011c*/ 	.word	0x000006b0


	//   ....[14]....
        /*0120*/ 	.word	0x000006e0


	//   ....[15]....
        /*0124*/ 	.word	0x00000730


	//----- nvinfo : EIATTR_EXIT_INSTR_OFFSETS
	.align		4
.L_32:
        /*0128*/ 	.byte	0x04, 0x1c
        /*012a*/ 	.short	(.L_34 - .L_33)


	//   ....[0]....
.L_33:
        /*012c*/ 	.word	0x000008d0


	//   ....[1]....
        /*0130*/ 	.word	0x000008f0


	//----- nvinfo : EIATTR_REQNTID
	.align		4
.L_34:
        /*0134*/ 	.byte	0x04, 0x10
        /*0136*/ 	.short	(.L_36 - .L_35)
.L_35:
        /*0138*/ 	.word	0x00000100
        /*013c*/ 	.word	0x00000001
        /*0140*/ 	.word	0x00000001
.L_36:


//--------------------- .nv.callgraph             --------------------------
	.section	.nv.callgraph,"",@"SHT_CUDA_CALLGRAPH"
	.align	4
	.sectionentsize	8
	.align		4
        /*0000*/ 	.word	0x00000000
	.align		4
        /*0004*/ 	.word	0xffffffff
	.align		4
        /*0008*/ 	.word	0x00000000
	.align		4
        /*000c*/ 	.word	0xfffffffe
	.align		4
        /*0010*/ 	.word	0x00000000
	.align		4
        /*0014*/ 	.word	0xfffffffd
	.align		4
        /*0018*/ 	.word	0x00000000
	.align		4
        /*001c*/ 	.word	0xfffffffc


//--------------------- .nv.rel.action            --------------------------
	.section	.nv.rel.action,"",@"SHT_CUDA_RELOCINFO"
	.align	8
	.sectionentsize	8
        /*0000*/ 	.byte	0x73, 0x00, 0x00, 0x00, 0x00, 0x00, 0x00, 0x00, 0x00, 0x00, 0x00, 0x11, 0x25, 0x00, 0x05, 0x36


//--------------------- .nv.constant4             --------------------------
	.section	.nv.constant4,"a",@progbits
	.align	8
	.align		8
.nv.constant4:
        /*0000*/ 	.dword	_$_str


//--------------------- .nv.constant0.triton_per_fused_add_native_layer_norm_7 --------------------------
	.section	.nv.constant0.triton_per_fused_add_native_layer_norm_7,"a",@progbits
	.sectionflags	@""
	.align	4
.nv.constant0.triton_per_fused_add_native_layer_norm_7:
	.zero		408


//--------------------- .text.triton_per_fused_add_native_layer_norm_7 --------------------------
	.section	.text.triton_per_fused_add_native_layer_norm_7,"ax",@progbits
	.sectionflags	@"SHF_BARRIERS=1"
	.sectioninfo	@"SHI_REGISTERS=25"
	.align	128
        .global         triton_per_fused_add_native_layer_norm_7
        .type           triton_per_fused_add_native_layer_norm_7,@function
        .size           triton_per_fused_add_native_layer_norm_7,(.L_x_1 - triton_per_fused_add_native_layer_norm_7)
        .other          triton_per_fused_add_native_layer_norm_7,@"STO_CUDA_ENTRY STV_DEFAULT"
triton_per_fused_add_native_layer_norm_7:
.text.triton_per_fused_add_native_layer_norm_7:
[----:B------:R-:W-:Y:S02]  /*0000*/  MOV R1, c[0x0][0x28] ;  /* 0x00000a0000017a02 */ /* 0x000fe40000000f00 */
[----:B------:R-:W0:Y:S01]  /*0010*/  S2R R8, SR_TID.X ;  /* 0x0000000000087919 */ /* 0x000e220000002100 */
[----:B------:R-:W-:Y:S01]  /*0020*/  MOV R10, 0x2 ;  /* 0x00000002000a7802 */ /* 0x000fe20000000f00 */
[----:B------:R-:W-:Y:S01]  /*0030*/  CS2R R12, SRZ ;  /* 0x00000000000c7805 */ /* 0x000fe2000001ff00 */
[----:B------:R-:W-:Y:S01]  /*0040*/  CS2R R6, SRZ ;  /* 0x0000000000067805 */ /* 0x000fe2000001ff00 */
[----:B------:R-:W1:Y:S01]  /*0050*/  S2R R2, SR_CTAID.X ;  /* 0x0000000000027919 */ /* 0x000e620000002500 */
[----:B------:R-:W-:Y:S01]  /*0060*/  ULDC.64 UR4, c[0x0][0x118] ;  /* 0x0000460000047ab9 */ /* 0x000fe20000000a00 */
[----:B0-----:R-:W-:-:S04]  /*0070*/  SHF.L.U32 R11, R8, 0x2, RZ ;  /* 0x00000002080b7819 */ /* 0x001fc800000006ff */
[----:B------:R-:W-:-:S04]  /*0080*/  LOP3.LUT R11, R11, 0x3fc, RZ, 0xc0, !PT ;  /* 0x000003fc0b0b7812 */ /* 0x000fc800078ec0ff */
[C---:B------:R-:W-:Y:S01]  /*0090*/  ISETP.GE.U32.AND P1, PT, R11.reuse, 0x300, PT ;  /* 0x000003000b00780c */ /* 0x040fe20003f26070 */
[----:B-1----:R-:W-:Y:S02]  /*00a0*/  IMAD R3, R2, 0x300, R11 ;  /* 0x0000030002037824 */ /* 0x002fe400078e020b */
[----:B------:R-:W-:-:S04]  /*00b0*/  IMAD.WIDE.U32 R16, R11, R10, c[0x0][0x170] ;  /* 0x00005c000b107625 */ /* 0x000fc800078e000a */
[----:B------:R-:W-:Y:S01]  /*00c0*/  IMAD.WIDE R14, R3, R10, c[0x0][0x168] ;  /* 0x00005a00030e7625 */ /* 0x000fe200078e020a */
[----:B------:R-:W-:-:S05]  /*00d0*/  CS2R R4, SRZ ;  /* 0x0000000000047805 */ /* 0x000fca000001ff00 */
[----:B------:R-:W2:Y:S01]  /*00e0*/  @!P1 LDG.E.EL.64 R12, [R16.64] ;  /* 0x00000004100c9981 */ /* 0x000ea2000c2e1b00 */
[----:B------:R-:W-:-:S03]  /*00f0*/  IMAD.WIDE R2, R3, R10, c[0x0][0x160] ;  /* 0x0000580003027625 */ /* 0x000fc600078e020a */
[----:B------:R-:W3:Y:S04]  /*0100*/  @!P1 LDG.E.64 R6, [R14.64] ;  /* 0x000000040e069981 */ /* 0x000ee8000c1e1b00 */
[----:B------:R-:W4:Y:S01]  /*0110*/  @!P1 LDG.E.64 R4, [R2.64] ;  /* 0x0000000402049981 */ /* 0x000f22000c1e1b00 */
[C---:B------:R-:W-:Y:S02]  /*0120*/  LOP3.LUT P2, RZ, R8.reuse, 0x1f, RZ, 0xc0, !PT ;  /* 0x0000001f08ff7812 */ /* 0x040fe4000784c0ff */
[----:B------:R-:W-:Y:S02]  /*0130*/  ISETP.GE.AND P3, PT, R8, 0x8, PT ;  /* 0x000000080800780c */ /* 0x000fe40003f66270 */
[----:B--2---:R-:W-:Y:S02]  /*0140*/  SHF.L.U32 R19, R13, 0x10, RZ ;  /* 0x000000100d137819 */ /* 0x004fe400000006ff */
[----:B------:R-:W-:-:S02]  /*0150*/  PRMT R18, R12, 0x7632, R18 ;  /* 0x000076320c127816 */ /* 0x000fc40000000012 */
[----:B---3--:R-:W-:Y:S02]  /*0160*/  PRMT R13, R6, 0x7632, R13 ;  /* 0x00007632060d7816 */ /* 0x008fe4000000000d */
[----:B------:R-:W-:Y:S02]  /*0170*/  SHF.L.U32 R21, R12, 0x10, RZ ;  /* 0x000000100c157819 */ /* 0x000fe400000006ff */
[----:B------:R-:W-:Y:S02]  /*0180*/  SHF.L.U32 R12, R7, 0x10, RZ ;  /* 0x00000010070c7819 */ /* 0x000fe400000006ff */
[----:B------:R-:W-:Y:S02]  /*0190*/  SHF.L.U32 R16, R6, 0x10, RZ ;  /* 0x0000001006107819 */ /* 0x000fe400000006ff */
[----:B------:R-:W-:Y:S01]  /*01a0*/  SHF.L.U32 R15, R18, 0x10, RZ ;  /* 0x00000010120f7819 */ /* 0x000fe200000006ff */
[----:B------:R-:W-:Y:S01]  /*01b0*/  FADD R19, R12, R19 ;  /* 0x000000130c137221 */ /* 0x000fe20000000000 */
[C---:B------:R-:W-:Y:S01]  /*01c0*/  SHF.L.U32 R6, R13.reuse, 0x10, RZ ;  /* 0x000000100d067819 */ /* 0x040fe200000006ff */
[----:B------:R-:W-:Y:S01]  /*01d0*/  FADD R16, R16, R21 ;  /* 0x0000001510107221 */ /* 0x000fe20000000000 */
[----:B------:R-:W-:-:S02]  /*01e0*/  PRMT R13, R13, 0x7632, R13 ;  /* 0x000076320d0d7816 */ /* 0x000fc4000000000d */
[----:B----4-:R-:W-:Y:S01]  /*01f0*/  PRMT R12, R4, 0x7632, R12 ;  /* 0x00007632040c7816 */ /* 0x010fe2000000000c */
[----:B------:R-:W-:Y:S01]  /*0200*/  FADD R18, R6, R15 ;  /* 0x0000000f06127221 */ /* 0x000fe20000000000 */
[----:B------:R-:W-:Y:S02]  /*0210*/  SHF.L.U32 R6, R13, 0x10, RZ ;  /* 0x000000100d067819 */ /* 0x000fe400000006ff */
[----:B------:R-:W-:Y:S02]  /*0220*/  PRMT R7, R7, 0x7632, R7 ;  /* 0x0000763207077816 */ /* 0x000fe40000000007 */
[----:B------:R-:W-:Y:S02]  /*0230*/  SHF.L.U32 R13, R4, 0x10, RZ ;  /* 0x00000010040d7819 */ /* 0x000fe400000006ff */
[----:B------:R-:W-:Y:S02]  /*0240*/  SHF.L.U32 R15, R12, 0x10, RZ ;  /* 0x000000100c0f7819 */ /* 0x000fe400000006ff */
[----:B------:R-:W-:Y:S01]  /*0250*/  SHF.L.U32 R7, R7, 0x10, RZ ;  /* 0x0000001007077819 */ /* 0x000fe200000006ff */
[----:B------:R-:W-:Y:S01]  /*0260*/  FADD R12, R13, R16 ;  /* 0x000000100d0c7221 */ /* 0x000fe20000000000 */
[----:B------:R-:W-:Y:S01]  /*0270*/  PRMT R4, R5, 0x7632, R4 ;  /* 0x0000763205047816 */ /* 0x000fe20000000004 */
[----:B------:R-:W-:Y:S01]  /*0280*/  FADD R13, R15, R18 ;  /* 0x000000120f0d7221 */ /* 0x000fe20000000000 */
[----:B------:R-:W-:Y:S01]  /*0290*/  SHF.L.U32 R14, R5, 0x10, RZ ;  /* 0x00000010050e7819 */ /* 0x000fe200000006ff */
[----:B------:R-:W-:Y:S01]  /*02a0*/  FADD R7, R7, R6 ;  /* 0x0000000607077221 */ /* 0x000fe20000000000 */
[----:B------:R-:W-:Y:S01]  /*02b0*/  SHF.L.U32 R4, R4, 0x10, RZ ;  /* 0x0000001004047819 */ /* 0x000fe200000006ff */
[----:B------:R-:W-:Y:S01]  /*02c0*/  FADD R5, R13, R12 ;  /* 0x0000000c0d057221 */ /* 0x000fe20000000000 */
[----:B------:R-:W-:Y:S01]  /*02d0*/  SHF.R.U32.HI R16, RZ, 0x3, R8 ;  /* 0x00000003ff107819 */ /* 0x000fe20000011608 */
[----:B------:R-:W-:-:S02]  /*02e0*/  FADD R14, R14, R19 ;  /* 0x000000130e0e7221 */ /* 0x000fc40000000000 */
[----:B------:R-:W-:Y:S01]  /*02f0*/  FADD R15, R4, R7 ;  /* 0x00000007040f7221 */ /* 0x000fe20000000000 */
[----:B------:R-:W-:Y:S01]  /*0300*/  LOP3.LUT R16, R16, 0x1c, RZ, 0xc0, !PT ;  /* 0x0000001c10107812 */ /* 0x000fe200078ec0ff */
[----:B------:R-:W-:-:S04]  /*0310*/  FADD R4, R14, R5 ;  /* 0x000000050e047221 */ /* 0x000fc80000000000 */
[----:B------:R-:W-:-:S05]  /*0320*/  FADD R4, R15, R4 ;  /* 0x000000040f047221 */ /* 0x000fca0000000000 */
[----:B------:R-:W-:-:S05]  /*0330*/  FSEL R5, R4, RZ, !P1 ;  /* 0x000000ff04057208 */ /* 0x000fca0004800000 */
[----:B------:R-:W0:Y:S02]  /*0340*/  SHFL.BFLY PT, R4, R5, 0x10, 0x1f ;  /* 0x0e001f0005047f89 */ /* 0x000e2400000e0000 */
[----:B0-----:R-:W-:-:S05]  /*0350*/  FADD R6, R5, R4 ;  /* 0x0000000405067221 */ /* 0x001fca0000000000 */
[----:B------:R-:W0:Y:S02]  /*0360*/  SHFL.BFLY PT, R7, R6, 0x8, 0x1f ;  /* 0x0d001f0006077f89 */ /* 0x000e2400000e0000 */
[----:B0-----:R-:W-:-:S05]  /*0370*/  FADD R7, R6, R7 ;  /* 0x0000000706077221 */ /* 0x001fca0000000000 */
[----:B------:R-:W0:Y:S02]  /*0380*/  SHFL.BFLY PT, R4, R7, 0x4, 0x1f ;  /* 0x0c801f0007047f89 */ /* 0x000e2400000e0000 */
[----:B0-----:R-:W-:Y:S02]  /*0390*/  FADD R17, R7, R4 ;  /* 0x0000000407117221 */ /* 0x001fe40000000000 */
[----:B------:R-:W-:-:S03]  /*03a0*/  CS2R R6, SRZ ;  /* 0x0000000000067805 */ /* 0x000fc6000001ff00 */
[----:B------:R-:W0:Y:S02]  /*03b0*/  SHFL.BFLY PT, R4, R17, 0x2, 0x1f ;  /* 0x0c401f0011047f89 */ /* 0x000e2400000e0000 */
[----:B0-----:R-:W-:Y:S02]  /*03c0*/  FADD R20, R17, R4 ;  /* 0x0000000411147221 */ /* 0x001fe40000000000 */
[----:B------:R-:W-:-:S03]  /*03d0*/  CS2R R4, SRZ ;  /* 0x0000000000047805 */ /* 0x000fc6000001ff00 */
[----:B------:R-:W0:Y:S02]  /*03e0*/  SHFL.BFLY PT, R19, R20, 0x1, 0x1f ;  /* 0x0c201f0014137f89 */ /* 0x000e2400000e0000 */
[----:B0-----:R-:W-:Y:S01]  /*03f0*/  FADD R21, R20, R19 ;  /* 0x0000001314157221 */ /* 0x001fe20000000000 */
[----:B------:R-:W-:-:S04]  /*0400*/  IMAD.WIDE.U32 R18, R11, R10, c[0x0][0x178] ;  /* 0x00005e000b127625 */ /* 0x000fc800078e000a */
[----:B------:R-:W-:Y:S01]  /*0410*/  IMAD.WIDE.U32 R10, R11, R10, c[0x0][0x180] ;  /* 0x000060000b0a7625 */ /* 0x000fe200078e000a */
[----:B------:R-:W-:Y:S04]  /*0420*/  @!P2 STS [R16], R21 ;  /* 0x000000151000a388 */ /* 0x000fe80000000800 */
[----:B------:R0:W2:Y:S04]  /*0430*/  @!P1 LDG.E.EL.64 R4, [R18.64] ;  /* 0x0000000412049981 */ /* 0x0000a8000c2e1b00 */
[----:B------:R1:W3:Y:S04]  /*0440*/  @!P1 LDG.E.EL.64 R6, [R10.64] ;  /* 0x000000040a069981 */ /* 0x0002e8000c2e1b00 */
[----:B------:R-:W-:Y:S01]  /*0450*/  BAR.SYNC.DEFER_BLOCKING 0x0 ;  /* 0x0000000000007b1d */ /* 0x000fe20000010000 */
[----:B------:R-:W-:-:S04]  /*0460*/  LOP3.LUT P0, RZ, R8, 0x7, RZ, 0xc0, !PT ;  /* 0x0000000708ff7812 */ /* 0x000fc8000780c0ff */
[----:B------:R-:W-:Y:S01]  /*0470*/  ISETP.LT.AND P0, PT, R8, 0x8, !P0 ;  /* 0x000000080800780c */ /* 0x000fe20004701270 */
[----:B------:R-:W4:Y:S04]  /*0480*/  @!P3 LDS R9, [R8.X4] ;  /* 0x000000000809b984 */ /* 0x000f280000004800 */
[----:B----4-:R-:W4:Y:S02]  /*0490*/  SHFL.BFLY PT, R20, R9, 0x4, 0x1f ;  /* 0x0c801f0009147f89 */ /* 0x010f2400000e0000 */
[----:B----4-:R-:W-:-:S05]  /*04a0*/  FADD R20, R9, R20 ;  /* 0x0000001409147221 */ /* 0x010fca0000000000 */
[----:B------:R-:W4:Y:S02]  /*04b0*/  SHFL.BFLY PT, R17, R20, 0x2, 0x1f ;  /* 0x0c401f0014117f89 */ /* 0x000f2400000e0000 */
[----:B----4-:R-:W-:-:S05]  /*04c0*/  FADD R17, R20, R17 ;  /* 0x0000001114117221 */ /* 0x010fca0000000000 */
[----:B------:R-:W0:Y:S02]  /*04d0*/  SHFL.BFLY PT, R22, R17, 0x1, 0x1f ;  /* 0x0c201f0011167f89 */ /* 0x000e2400000e0000 */
[----:B0-----:R-:W-:-:S05]  /*04e0*/  FADD R19, R17, R22 ;  /* 0x0000001611137221 */ /* 0x001fca0000000000 */
[----:B------:R-:W-:Y:S04]  /*04f0*/  @P0 STS [R8.X4], R19 ;  /* 0x0000001308000388 */ /* 0x000fe80000004800 */
[----:B------:R-:W-:Y:S06]  /*0500*/  BAR.SYNC.DEFER_BLOCKING 0x0 ;  /* 0x0000000000007b1d */ /* 0x000fec0000010000 */
[----:B-1----:R-:W0:Y:S02]  /*0510*/  LDS R10, [RZ] ;  /* 0x00000000ff0a7984 */ /* 0x002e240000000800 */
[----:B0-----:R-:W-:-:S04]  /*0520*/  FADD R10, RZ, R10 ;  /* 0x0000000aff0a7221 */ /* 0x001fc80000000000 */
[C---:B------:R-:W-:Y:S01]  /*0530*/  FFMA R13, R10.reuse, -0.001302083372138440609, R13 ;  /* 0xbaaaaaab0a0d7823 */ /* 0x040fe2000000000d */
[C---:B------:R-:W-:Y:S01]  /*0540*/  FFMA R12, R10.reuse, -0.001302083372138440609, R12 ;  /* 0xbaaaaaab0a0c7823 */ /* 0x040fe2000000000c */
[C---:B------:R-:W-:Y:S01]  /*0550*/  FFMA R14, R10.reuse, -0.001302083372138440609, R14 ;  /* 0xbaaaaaab0a0e7823 */ /* 0x040fe2000000000e */
[----:B------:R-:W-:Y:S01]  /*0560*/  FFMA R15, R10, -0.001302083372138440609, R15 ;  /* 0xbaaaaaab0a0f7823 */ /* 0x000fe2000000000f */
[----:B------:R-:W-:-:S04]  /*0570*/  FMUL R9, R13, R13 ;  /* 0x0000000d0d097220 */ /* 0x000fc80000400000 */
[----:B------:R-:W-:-:S04]  /*0580*/  FFMA R9, R12, R12, R9 ;  /* 0x0000000c0c097223 */ /* 0x000fc80000000009 */
[----:B------:R-:W-:-:S04]  /*0590*/  FFMA R10, R14, R14, R9 ;  /* 0x0000000e0e0a7223 */ /* 0x000fc80000000009 */
[----:B------:R-:W-:-:S05]  /*05a0*/  FFMA R10, R15, R15, R10 ;  /* 0x0000000f0f0a7223 */ /* 0x000fca000000000a */
[----:B------:R-:W-:-:S05]  /*05b0*/  FSEL R10, R10, RZ, !P1 ;  /* 0x000000ff0a0a7208 */ /* 0x000fca0004800000 */
[----:B------:R-:W0:Y:S02]  /*05c0*/  SHFL.BFLY PT, R9, R10, 0x10, 0x1f ;  /* 0x0e001f000a097f89 */ /* 0x000e2400000e0000 */
[----:B0-----:R-:W-:-:S05]  /*05d0*/  FADD R9, R10, R9 ;  /* 0x000000090a097221 */ /* 0x001fca0000000000 */
[----:B------:R-:W0:Y:S02]  /*05e0*/  SHFL.BFLY PT, R18, R9, 0x8, 0x1f ;  /* 0x0d001f0009127f89 */ /* 0x000e2400000e0000 */
[----:B0-----:R-:W-:-:S05]  /*05f0*/  FADD R18, R9, R18 ;  /* 0x0000001209127221 */ /* 0x001fca0000000000 */
[----:B------:R-:W0:Y:S02]  /*0600*/  SHFL.BFLY PT, R11, R18, 0x4, 0x1f ;  /* 0x0c801f00120b7f89 */ /* 0x000e2400000e0000 */
[----:B0-----:R-:W-:-:S05]  /*0610*/  FADD R11, R18, R11 ;  /* 0x0000000b120b7221 */ /* 0x001fca0000000000 */
[----:B------:R-:W0:Y:S02]  /*0620*/  SHFL.BFLY PT, R20, R11, 0x2, 0x1f ;  /* 0x0c401f000b147f89 */ /* 0x000e2400000e0000 */
[----:B0-----:R-:W-:-:S05]  /*0630*/  FADD R20, R11, R20 ;  /* 0x000000140b147221 */ /* 0x001fca0000000000 */
[----:B------:R-:W0:Y:S02]  /*0640*/  SHFL.BFLY PT, R17, R20, 0x1, 0x1f ;  /* 0x0c201f0014117f89 */ /* 0x000e2400000e0000 */
[----:B0-----:R-:W-:Y:S02]  /*0650*/  FADD R17, R20, R17 ;  /* 0x0000001114117221 */ /* 0x001fe40000000000 */
[----:B------:R-:W-:Y:S06]  /*0660*/  BAR.SYNC.DEFER_BLOCKING 0x0 ;  /* 0x0000000000007b1d */ /* 0x000fec0000010000 */
[----:B------:R0:W-:Y:S04]  /*0670*/  @!P2 STS [R16], R17 ;  /* 0x000000111000a388 */ /* 0x0001e80000000800 */
[----:B------:R-:W-:Y:S01]  /*0680*/  BAR.SYNC.DEFER_BLOCKING 0x0 ;  /* 0x0000000000007b1d */ /* 0x000fe20000010000 */
[----:B0-----:R-:W-:-:S05]  /*0690*/  MOV R17, 0x3aaaaaab ;  /* 0x3aaaaaab00117802 */ /* 0x001fca0000000f00 */
[----:B------:R-:W0:Y:S04]  /*06a0*/  @!P3 LDS R0, [R8.X4] ;  /* 0x000000000800b984 */ /* 0x000e280000004800 */
[----:B0-----:R-:W0:Y:S02]  /*06b0*/  SHFL.BFLY PT, R9, R0, 0x4, 0x1f ;  /* 0x0c801f0000097f89 */ /* 0x001e2400000e0000 */
[----:B0-----:R-:W-:Y:S01]  /*06c0*/  FADD R9, R0, R9 ;  /* 0x0000000900097221 */ /* 0x001fe20000000000 */
[----:B---3--:R-:W-:-:S04]  /*06d0*/  PRMT R0, R6, 0x7632, R0 ;  /* 0x0000763206007816 */ /* 0x008fc80000000000 */
[----:B------:R-:W0:Y:S01]  /*06e0*/  SHFL.BFLY PT, R10, R9, 0x2, 0x1f ;  /* 0x0c401f00090a7f89 */ /* 0x000e2200000e0000 */
[----:B------:R-:W-:Y:S01]  /*06f0*/  SHF.L.U32 R0, R0, 0x10, RZ ;  /* 0x0000001000007819 */ /* 0x000fe200000006ff */
[----:B0-----:R-:W-:Y:S01]  /*0700*/  FADD R10, R9, R10 ;  /* 0x0000000a090a7221 */ /* 0x001fe20000000000 */
[C---:B--2---:R-:W-:Y:S02]  /*0710*/  PRMT R9, R4.reuse, 0x7632, R9 ;  /* 0x0000763204097816 */ /* 0x044fe40000000009 */
[----:B------:R-:W-:Y:S02]  /*0720*/  SHF.L.U32 R4, R4, 0x10, RZ ;  /* 0x0000001004047819 */ /* 0x000fe400000006ff */
[----:B------:R-:W0:Y:S01]  /*0730*/  SHFL.BFLY PT, R11, R10, 0x1, 0x1f ;  /* 0x0c201f000a0b7f89 */ /* 0x000e2200000e0000 */
[----:B------:R-:W-:Y:S01]  /*0740*/  SHF.L.U32 R9, R9, 0x10, RZ ;  /* 0x0000001009097819 */ /* 0x000fe200000006ff */
[----:B0-----:R-:W-:Y:S01]  /*0750*/  FADD R11, R10, R11 ;  /* 0x0000000b0a0b7221 */ /* 0x001fe20000000000 */
[----:B------:R-:W-:-:S04]  /*0760*/  PRMT R10, R5, 0x7632, R10 ;  /* 0x00007632050a7816 */ /* 0x000fc8000000000a */
[----:B------:R-:W-:Y:S01]  /*0770*/  @P0 STS [R8.X4], R11 ;  /* 0x0000000b08000388 */ /* 0x000fe20000004800 */
[----:B------:R-:W-:-:S03]  /*0780*/  SHF.L.U32 R10, R10, 0x10, RZ ;  /* 0x000000100a0a7819 */ /* 0x000fc600000006ff */
[----:B------:R-:W-:Y:S06]  /*0790*/  BAR.SYNC.DEFER_BLOCKING 0x0 ;  /* 0x0000000000007b1d */ /* 0x000fec0000010000 */
[----:B------:R-:W0:Y:S02]  /*07a0*/  LDS R16, [RZ] ;  /* 0x00000000ff107984 */ /* 0x000e240000000800 */
[----:B0-----:R-:W-:-:S04]  /*07b0*/  FADD R16, RZ, R16 ;  /* 0x00000010ff107221 */ /* 0x001fc80000000000 */
[----:B------:R-:W-:Y:S01]  /*07c0*/  FFMA R16, R16, R17, 9.9999997473787516356e-06 ;  /* 0x3727c5ac10107423 */ /* 0x000fe20000000011 */
[----:B------:R-:W-:Y:S02]  /*07d0*/  SHF.L.U32 R17, R5, 0x10, RZ ;  /* 0x0000001005117819 */ /* 0x000fe400000006ff */
[----:B------:R-:W-:Y:S02]  /*07e0*/  SHF.L.U32 R5, R6, 0x10, RZ ;  /* 0x0000001006057819 */ /* 0x000fe400000006ff */
[C---:B------:R-:W-:Y:S01]  /*07f0*/  PRMT R6, R7.reuse, 0x7632, R6 ;  /* 0x0000763207067816 */ /* 0x040fe20000000006 */
[----:B------:R-:W0:Y:S01]  /*0800*/  MUFU.RSQ R16, R16 ;  /* 0x0000001000107308 */ /* 0x000e220000001400 */
[----:B------:R-:W-:Y:S02]  /*0810*/  SHF.L.U32 R7, R7, 0x10, RZ ;  /* 0x0000001007077819 */ /* 0x000fe400000006ff */
[----:B------:R-:W-:Y:S01]  /*0820*/  SHF.L.U32 R6, R6, 0x10, RZ ;  /* 0x0000001006067819 */ /* 0x000fe200000006ff */
[-C--:B0-----:R-:W-:Y:S01]  /*0830*/  FMUL R12, R12, R16.reuse ;  /* 0x000000100c0c7220 */ /* 0x081fe20000400000 */
[-C--:B------:R-:W-:Y:S01]  /*0840*/  FMUL R13, R13, R16.reuse ;  /* 0x000000100d0d7220 */ /* 0x080fe20000400000 */
[-C--:B------:R-:W-:Y:S01]  /*0850*/  FMUL R14, R14, R16.reuse ;  /* 0x000000100e0e7220 */ /* 0x080fe20000400000 */
[----:B------:R-:W-:Y:S01]  /*0860*/  FMUL R15, R15, R16 ;  /* 0x000000100f0f7220 */ /* 0x000fe20000400000 */
[----:B------:R-:W-:Y:S01]  /*0870*/  FFMA R4, R12, R4, R5 ;  /* 0x000000040c047223 */ /* 0x000fe20000000005 */
[----:B------:R-:W-:Y:S01]  /*0880*/  FFMA R9, R13, R9, R0 ;  /* 0x000000090d097223 */ /* 0x000fe20000000000 */
[----:B------:R-:W-:Y:S01]  /*0890*/  FFMA R7, R14, R17, R7 ;  /* 0x000000110e077223 */ /* 0x000fe20000000007 */
[----:B------:R-:W-:-:S03]  /*08a0*/  FFMA R6, R15, R10, R6 ;  /* 0x0000000a0f067223 */ /* 0x000fc60000000006 */
[----:B------:R-:W-:Y:S02]  /*08b0*/  F2FP.BF16.PACK_AB R4, R9, R4 ;  /* 0x000000040904723e */ /* 0x000fe400000010ff */
[----:B------:R-:W-:Y:S01]  /*08c0*/  F2FP.BF16.PACK_AB R5, R6, R7 ;  /* 0x000000070605723e */ /* 0x000fe200000010ff */
[----:B------:R-:W-:Y:S06]  /*08d0*/  @P1 EXIT ;  /* 0x000000000000194d */ /* 0x000fec0003800000 */
[----:B------:R-:W-:Y:S01]  /*08e0*/  STG.E.64 [R2.64], R4 ;  /* 0x0000000402007986 */ /* 0x000fe2000c101b04 */
[----:B------:R-:W-:Y:S05]  /*08f0*/  EXIT ;  /* 0x000000000000794d */ /* 0x000fea0003800000 */
.L_x_0:
[----:B------:R-:W-:-:S00]  /*0900*/  BRA `(.L_x_0) ;  /* 0xfffffff000007947 */ /* 0x000fc0000383ffff */
[----:B------:R-:W-:-:S00]  /*0910*/  NOP ;  /* 0x0000000000007918 */ /* 0x000fc00000000000 */
        /* <DEDUP_REMOVED lines=14> */
.L_x_1:


//--------------------- .nv.global.init           --------------------------
	.section	.nv.global.init,"aw",@progbits
.nv.global.init:
	.type		_$_str,@object
	.size		_$_str,(.L_0 - _$_str)
_$_str:
        /*0000*/ 	.byte	0x5f, 0x5f, 0x43, 0x55, 0x44, 0x41, 0x5f, 0x46, 0x54, 0x5a, 0x00
.L_0:


//--------------------- .nv.shared.triton_per_fused_add_native_layer_norm_7 --------------------------
	.section	.nv.shared.triton_per_fused_add_native_layer_norm_7,"aw",@nobits
	.sectionflags	@""
	.align	16
